//
// Generated by NVIDIA NVVM Compiler
//
// Compiler Build ID: CL-36424714
// Cuda compilation tools, release 13.0, V13.0.88
// Based on NVVM 20.0.0
//

.version 9.0
.target sm_100
.address_size 64

	// .globl	_Z9par_sievePiiiii

.visible .entry _Z9par_sievePiiiii(
	.param .u64 .ptr .align 1 _Z9par_sievePiiiii_param_0,
	.param .u32 _Z9par_sievePiiiii_param_1,
	.param .u32 _Z9par_sievePiiiii_param_2,
	.param .u32 _Z9par_sievePiiiii_param_3,
	.param .u32 _Z9par_sievePiiiii_param_4
)
{
	.reg .pred 	%p<7>;
	.reg .b32 	%r<28>;
	.reg .b64 	%rd<7>;

	ld.param.u64 	%rd2, [_Z9par_sievePiiiii_param_0];
	ld.param.u32 	%r14, [_Z9par_sievePiiiii_param_1];
	ld.param.u32 	%r15, [_Z9par_sievePiiiii_param_2];
	ld.param.u32 	%r16, [_Z9par_sievePiiiii_param_3];
	ld.param.u32 	%r17, [_Z9par_sievePiiiii_param_4];
	cvta.to.global.u64 	%rd1, %rd2;
	mov.u32 	%r18, %ctaid.x;
	mov.u32 	%r19, %ntid.x;
	mov.u32 	%r20, %tid.x;
	mad.lo.s32 	%r1, %r18, %r19, %r20;
	min.s32 	%r25, %r16, 2;
	min.s32 	%r3, %r15, %r17;
	bar.sync 	0;
	setp.gt.s32 	%p1, %r25, %r3;
	@%p1 bra 	$L__BB0_8;
	add.s32 	%r4, %r1, 1;
	add.s32 	%r5, %r14, -1;
$L__BB0_2:
	mov.u32 	%r6, %r25;
	setp.ge.s32 	%p2, %r1, %r15;
	@%p2 bra 	$L__BB0_7;
	add.s32 	%r7, %r6, -2;
	mul.wide.s32 	%rd3, %r6, 4;
	add.s64 	%rd4, %rd1, %rd3;
	ld.global.u32 	%r21, [%rd4+-8];
	setp.ne.s32 	%p3, %r21, 1;
	@%p3 bra 	$L__BB0_7;
	mad.lo.s32 	%r26, %r4, %r6, %r7;
	setp.ge.s32 	%p4, %r26, %r5;
	@%p4 bra 	$L__BB0_7;
	mov.b32 	%r27, 0;
$L__BB0_6:
	mul.wide.s32 	%rd5, %r26, 4;
	add.s64 	%rd6, %rd1, %rd5;
	mov.b32 	%r23, 0;
	st.global.u32 	[%rd6], %r23;
	add.s32 	%r27, %r27, %r15;
	add.s32 	%r24, %r4, %r27;
	mad.lo.s32 	%r26, %r24, %r6, %r7;
	setp.lt.s32 	%p5, %r26, %r5;
	@%p5 bra 	$L__BB0_6;
$L__BB0_7:
	add.s32 	%r25, %r6, 1;
	setp.ne.s32 	%p6, %r6, %r3;
	@%p6 bra 	$L__BB0_2;
$L__BB0_8:
	ret;

}


// ===== COMPILED SASS (sm_100) =====

	.target	sm_100

	.elftype	@"ET_EXEC"


//--------------------- .note.nv.tkinfo           --------------------------
	.section	.note.nv.tkinfo,"",@"SHT_NOTE"
	.sectionflags	@"SHF_NOTE_NV_TKINFO"
	.tkinfo
        /*0018*/ 	.word	0x00000002
        /*0030*/ 	.string	""
        /*0030*/ 	.string	"ptxas"
        /*0030*/ 	.string	"Cuda compilation tools, release 13.0, V13.0.88"
        /*0030*/ 	.string	"Build cuda_13.0.r13.0/compiler.36424714_0"
        /*0030*/ 	.string	"-arch sm_100 -m 64 "



//--------------------- .note.nv.cuinfo           --------------------------
	.section	.note.nv.cuinfo,"",@"SHT_NOTE"
	.sectionflags	@"SHF_NOTE_NV_CUINFO"
        /*0018*/ 	.short	0x0002
        /*001a*/ 	.short	0x0064
        /*001c*/ 	.short	0x0082
	.zero		2


//--------------------- .nv.info                  --------------------------
	.section	.nv.info,"",@"SHT_CUDA_INFO"
	.align	4


	//----- nvinfo : EIATTR_REGCOUNT
	.align		4
        /*0000*/ 	.byte	0x04, 0x2f
        /*0002*/ 	.short	(.L_1 - .L_0)
	.align		4
.L_0:
        /*0004*/ 	.word	index@(_Z9par_sievePiiiii)
        /*0008*/ 	.word	0x0000000f


	//----- nvinfo : EIATTR_FRAME_SIZE
	.align		4
.L_1:
        /*000c*/ 	.byte	0x04, 0x11
        /*000e*/ 	.short	(.L_3 - .L_2)
	.align		4
.L_2:
        /*0010*/ 	.word	index@(_Z9par_sievePiiiii)
        /*0014*/ 	.word	0x00000000


	//----- nvinfo : EIATTR_MIN_STACK_SIZE
	.align		4
.L_3:
        /*0018*/ 	.byte	0x04, 0x12
        /*001a*/ 	.short	(.L_5 - .L_4)
	.align		4
.L_4:
        /*001c*/ 	.word	index@(_Z9par_sievePiiiii)
        /*0020*/ 	.word	0x00000000
.L_5:


//--------------------- .nv.compat                --------------------------
	.section	.nv.compat,"",@"SHT_CUDA_COMPAT_INFO"
	.align	4
        /*0000*/ 	.byte	0x02, 0x09, 0x00, 0x00, 0x02, 0x02, 0x01, 0x00, 0x02, 0x05, 0x05, 0x00, 0x03, 0x07, 0x01, 0x01
        /*0010*/ 	.byte	0x02, 0x03, 0x00, 0x00, 0x02, 0x06, 0x01, 0x00, 0x04, 0x0b, 0x08, 0x00, 0x09, 0x00, 0x00, 0x00
        /*0020*/ 	.byte	0x00, 0x00, 0x00, 0x00


//--------------------- .nv.info._Z9par_sievePiiiii --------------------------
	.section	.nv.info._Z9par_sievePiiiii,"",@"SHT_CUDA_INFO"
	.sectionflags	@""
	.align	4


	//----- nvinfo : EIATTR_CUDA_API_VERSION
	.align		4
        /*0000*/ 	.byte	0x04, 0x37
        /*0002*/ 	.short	(.L_7 - .L_6)
.L_6:
        /*0004*/ 	.word	0x00000082


	//----- nvinfo : EIATTR_KPARAM_INFO
	.align		4
.L_7:
        /*0008*/ 	.byte	0x04, 0x17
        /*000a*/ 	.short	(.L_9 - .L_8)
.L_8:
        /*000c*/ 	.word	0x00000000
        /*0010*/ 	.short	0x0004
        /*0012*/ 	.short	0x0014
        /*0014*/ 	.byte	0x00, 0xf0, 0x11, 0x00


	//----- nvinfo : EIATTR_KPARAM_INFO
	.align		4
.L_9:
        /*0018*/ 	.byte	0x04, 0x17
        /*001a*/ 	.short	(.L_11 - .L_10)
.L_10:
        /*001c*/ 	.word	0x00000000
        /*0020*/ 	.short	0x0003
        /*0022*/ 	.short	0x0010
        /*0024*/ 	.byte	0x00, 0xf0, 0x11, 0x00


	//----- nvinfo : EIATTR_KPARAM_INFO
	.align		4
.L_11:
        /*0028*/ 	.byte	0x04, 0x17
        /*002a*/ 	.short	(.L_13 - .L_12)
.L_12:
        /*002c*/ 	.word	0x00000000
        /*0030*/ 	.short	0x0002
        /*0032*/ 	.short	0x000c
        /*0034*/ 	.byte	0x00, 0xf0, 0x11, 0x00


	//----- nvinfo : EIATTR_KPARAM_INFO
	.align		4
.L_13:
        /*0038*/ 	.byte	0x04, 0x17
        /*003a*/ 	.short	(.L_15 - .L_14)
.L_14:
        /*003c*/ 	.word	0x00000000
        /*0040*/ 	.short	0x0001
        /*0042*/ 	.short	0x0008
        /*0044*/ 	.byte	0x00, 0xf0, 0x11, 0x00


	//----- nvinfo : EIATTR_KPARAM_INFO
	.align		4
.L_15:
        /*0048*/ 	.byte	0x04, 0x17
        /*004a*/ 	.short	(.L_17 - .L_16)
.L_16:
        /*004c*/ 	.word	0x00000000
        /*0050*/ 	.short	0x0000
        /*0052*/ 	.short	0x0000
        /*0054*/ 	.byte	0x00, 0xf5, 0x21, 0x00


	//----- nvinfo : EIATTR_SPARSE_MMA_MASK
	.align		4
.L_17:
        /*0058*/ 	.byte	0x03, 0x50
        /*005a*/ 	.short	0x0000


	//----- nvinfo : EIATTR_MAXREG_COUNT
	.align		4
        /*005c*/ 	.byte	0x03, 0x1b
        /*005e*/ 	.short	0x00ff


	//----- nvinfo : EIATTR_NUM_BARRIERS
	.align		4
        /*0060*/ 	.byte	0x02, 0x4c
        /*0062*/ 	.byte	0x01
	.zero		1


	//----- nvinfo : EIATTR_MERCURY_ISA_VERSION
	.align		4
        /*0064*/ 	.byte	0x03, 0x5f
        /*0066*/ 	.short	0x0101


	//----- nvinfo : EIATTR_VRC_CTA_INIT_COUNT
	.align		4
        /*0068*/ 	.byte	0x02, 0x4a
	.zero		1
	.zero		1


	//----- nvinfo : EIATTR_EXIT_INSTR_OFFSETS
	.align		4
        /*006c*/ 	.byte	0x04, 0x1c
        /*006e*/ 	.short	(.L_19 - .L_18)


	//   ....[0]....
.L_18:
        /*0070*/ 	.word	0x000000b0


	//   ....[1]....
        /*0074*/ 	.word	0x000002c0


	//----- nvinfo : EIATTR_CRS_STACK_SIZE
	.align		4
.L_19:
        /*0078*/ 	.byte	0x04, 0x1e
        /*007a*/ 	.short	(.L_21 - .L_20)
.L_20:
        /*007c*/ 	.word	0x00000000


	//----- nvinfo : EIATTR_CBANK_PARAM_SIZE
	.align		4
.L_21:
        /*0080*/ 	.byte	0x03, 0x19
        /*0082*/ 	.short	0x0018


	//----- nvinfo : EIATTR_PARAM_CBANK
	.align		4
        /*0084*/ 	.byte	0x04, 0x0a
        /*0086*/ 	.short	(.L_23 - .L_22)
	.align		4
.L_22:
        /*0088*/ 	.word	index@(.nv.constant0._Z9par_sievePiiiii)
        /*008c*/ 	.short	0x0380
        /*008e*/ 	.short	0x0018


	//----- nvinfo : EIATTR_SW_WAR
	.align		4
.L_23:
        /*0090*/ 	.byte	0x04, 0x36
        /*0092*/ 	.short	(.L_25 - .L_24)
.L_24:
        /*0094*/ 	.word	0x00000008
.L_25:


//--------------------- .nv.callgraph             --------------------------
	.section	.nv.callgraph,"",@"SHT_CUDA_CALLGRAPH"
	.align	4
	.sectionentsize	8
	.align		4
        /*0000*/ 	.word	0x00000000
	.align		4
        /*0004*/ 	.word	0xffffffff
	.align		4
        /*0008*/ 	.word	0x00000000
	.align		4
        /*000c*/ 	.word	0xfffffffe
	.align		4
        /*0010*/ 	.word	0x00000000
	.align		4
        /*0014*/ 	.word	0xfffffffd
	.align		4
        /*0018*/ 	.word	0x00000000
	.align		4
        /*001c*/ 	.word	0xfffffffc


//--------------------- .text._Z9par_sievePiiiii  --------------------------
	.section	.text._Z9par_sievePiiiii,"ax",@progbits
	.align	128
        .global         _Z9par_sievePiiiii
        .type           _Z9par_sievePiiiii,@function
        .size           _Z9par_sievePiiiii,(.L_x_5 - _Z9par_sievePiiiii)
        .other          _Z9par_sievePiiiii,@"STO_CUDA_ENTRY STV_DEFAULT"
_Z9par_sievePiiiii:
.text._Z9par_sievePiiiii:
[----:B------:R-:W-:Y:S08]  /*0000*/  LDC R1, c[0x0][0x37c] ;  /* 0x0000df00ff017b82 */ /* 0x000ff00000000800 */
[----:B------:R-:W0:Y:S01]  /*0010*/  LDC R6, c[0x0][0x38c] ;  /* 0x0000e300ff067b82 */ /* 0x000e220000000800 */
[----:B------:R-:W1:Y:S01]  /*0020*/  LDCU.64 UR4, c[0x0][0x390] ;  /* 0x00007200ff0477ac */ /* 0x000e620008000a00 */
[----:B------:R-:W2:Y:S06]  /*0030*/  S2R R3, SR_TID.X ;  /* 0x0000000000037919 */ /* 0x000eac0000002100 */
[----:B------:R-:W3:Y:S08]  /*0040*/  LDC R0, c[0x0][0x360] ;  /* 0x0000d800ff007b82 */ /* 0x000ef00000000800 */
[----:B------:R-:W4:Y:S01]  /*0050*/  S2UR UR6, SR_CTAID.X ;  /* 0x00000000000679c3 */ /* 0x000f220000002500 */
[----:B-1----:R-:W-:-:S04]  /*0060*/  UISETP.LT.AND UP0, UPT, UR4, 0x2, UPT ;  /* 0x000000020400788c */ /* 0x002fc8000bf01270 */
[----:B------:R-:W-:Y:S01]  /*0070*/  USEL UR4, UR4, 0x2, UP0 ;  /* 0x0000000204047887 */ /* 0x000fe20008000000 */
[----:B0-----:R-:W-:Y:S02]  /*0080*/  VIMNMX R6, PT, PT, R6, UR5, PT ;  /* 0x0000000506067c48 */ /* 0x001fe4000bfe0100 */
[----:B------:R-:W-:Y:S03]  /*0090*/  BAR.SYNC.DEFER_BLOCKING 0x0 ;  /* 0x0000000000007b1d */ /* 0x000fe60000010000 */
[----:B------:R-:W-:-:S13]  /*00a0*/  ISETP.LT.AND P0, PT, R6, UR4, PT ;  /* 0x0000000406007c0c */ /* 0x000fda000bf01270 */
[----:B--234-:R-:W-:Y:S05]  /*00b0*/  @P0 EXIT ;  /* 0x000000000000094d */ /* 0x01cfea0003800000 */
[----:B------:R-:W0:Y:S01]  /*00c0*/  LDCU UR5, c[0x0][0x388] ;  /* 0x00007100ff0577ac */ /* 0x000e220008000800 */
[----:B------:R-:W-:Y:S02]  /*00d0*/  IMAD R0, R0, UR6, R3 ;  /* 0x0000000600007c24 */ /* 0x000fe4000f8e0203 */
[----:B------:R-:W-:Y:S01]  /*00e0*/  IMAD.U32 R7, RZ, RZ, UR4 ;  /* 0x00000004ff077e24 */ /* 0x000fe2000f8e00ff */
[----:B------:R-:W1:Y:S01]  /*00f0*/  LDCU.64 UR8, c[0x0][0x358] ;  /* 0x00006b00ff0877ac */ /* 0x000e620008000a00 */
[----:B------:R-:W-:Y:S01]  /*0100*/  VIADD R8, R0, 0x1 ;  /* 0x0000000100087836 */ /* 0x000fe20000000000 */
[----:B0-----:R-:W-:-:S12]  /*0110*/  UIADD3 UR5, UPT, UPT, UR5, -0x1, URZ ;  /* 0xffffffff05057890 */ /* 0x001fd8000fffe0ff */
.L_x_3:
[----:B------:R-:W0:Y:S01]  /*0120*/  LDCU UR4, c[0x0][0x38c] ;  /* 0x00007180ff0477ac */ /* 0x000e220008000800 */
[----:B------:R-:W-:Y:S01]  /*0130*/  BSSY.RECONVERGENT B0, `(.L_x_0) ;  /* 0x0000015000007945 */ /* 0x000fe20003800200 */
[----:B0-----:R-:W-:-:S13]  /*0140*/  ISETP.GE.AND P0, PT, R0, UR4, PT ;  /* 0x0000000400007c0c */ /* 0x001fda000bf06270 */
[----:B------:R-:W-:Y:S05]  /*0150*/  @P0 BRA `(.L_x_1) ;  /* 0x0000000000480947 */ /* 0x000fea0003800000 */
[----:B------:R-:W0:Y:S02]  /*0160*/  LDC.64 R4, c[0x0][0x380] ;  /* 0x0000e000ff047b82 */ /* 0x000e240000000a00 */
[----:B0-----:R-:W-:-:S06]  /*0170*/  IMAD.WIDE R2, R7, 0x4, R4 ;  /* 0x0000000407027825 */ /* 0x001fcc00078e0204 */
[----:B-1----:R-:W2:Y:S02]  /*0180*/  LDG.E R2, desc[UR8][R2.64+-0x8] ;  /* 0xfffff80802027981 */ /* 0x002ea4000c1e1900 */
[----:B--2---:R-:W-:-:S13]  /*0190*/  ISETP.NE.AND P0, PT, R2, 0x1, PT ;  /* 0x000000010200780c */ /* 0x004fda0003f05270 */
[----:B------:R-:W-:Y:S05]  /*01a0*/  @P0 BRA `(.L_x_1) ;  /* 0x0000000000340947 */ /* 0x000fea0003800000 */
[----:B------:R-:W-:-:S05]  /*01b0*/  IADD3 R12, PT, PT, R7, -0x2, RZ ;  /* 0xfffffffe070c7810 */ /* 0x000fca0007ffe0ff */
[----:B------:R-:W-:-:S05]  /*01c0*/  IMAD R2, R8, R7, R12 ;  /* 0x0000000708027224 */ /* 0x000fca00078e020c */
[----:B------:R-:W-:-:S13]  /*01d0*/  ISETP.GE.AND P0, PT, R2, UR5, PT ;  /* 0x0000000502007c0c */ /* 0x000fda000bf06270 */
[----:B------:R-:W-:Y:S05]  /*01e0*/  @P0 BRA `(.L_x_1) ;  /* 0x0000000000240947 */ /* 0x000fea0003800000 */
[----:B------:R-:W-:Y:S02]  /*01f0*/  HFMA2 R11, -RZ, RZ, 0, 0 ;  /* 0x00000000ff0b7431 */ /* 0x000fe400000001ff */
[----:B------:R-:W-:-:S07]  /*0200*/  IMAD.MOV.U32 R9, RZ, RZ, R2 ;  /* 0x000000ffff097224 */ /* 0x000fce00078e0002 */
.L_x_2:
[----:B------:R-:W-:Y:S02]  /*0210*/  VIADD R11, R11, UR4 ;  /* 0x000000040b0b7c36 */ /* 0x000fe40008000000 */
[----:B------:R-:W-:-:S03]  /*0220*/  IMAD.WIDE R2, R9, 0x4, R4 ;  /* 0x0000000409027825 */ /* 0x000fc600078e0204 */
[----:B------:R-:W-:Y:S02]  /*0230*/  IADD3 R10, PT, PT, R8, R11, RZ ;  /* 0x0000000b080a7210 */ /* 0x000fe40007ffe0ff */
[----:B------:R0:W-:Y:S03]  /*0240*/  STG.E desc[UR8][R2.64], RZ ;  /* 0x000000ff02007986 */ /* 0x0001e6000c101908 */
[----:B------:R-:W-:-:S05]  /*0250*/  IMAD R9, R10, R7, R12 ;  /* 0x000000070a097224 */ /* 0x000fca00078e020c */
[----:B------:R-:W-:-:S13]  /*0260*/  ISETP.GE.AND P0, PT, R9, UR5, PT ;  /* 0x0000000509007c0c */ /* 0x000fda000bf06270 */
[----:B0-----:R-:W-:Y:S05]  /*0270*/  @!P0 BRA `(.L_x_2) ;  /* 0xfffffffc00e48947 */ /* 0x001fea000383ffff */
.L_x_1:
[----:B-1----:R-:W-:Y:S05]  /*0280*/  BSYNC.RECONVERGENT B0 ;  /* 0x0000000000007941 */ /* 0x002fea0003800200 */
.L_x_0:
[C---:B------:R-:W-:Y:S01]  /*0290*/  ISETP.NE.AND P0, PT, R7.reuse, R6, PT ;  /* 0x000000060700720c */ /* 0x040fe20003f05270 */
[----:B------:R-:W-:-:S12]  /*02a0*/  VIADD R7, R7, 0x1 ;  /* 0x0000000107077836 */ /* 0x000fd80000000000 */
[----:B------:R-:W-:Y:S05]  /*02b0*/  @P0 BRA `(.L_x_3) ;  /* 0xfffffffc00980947 */ /* 0x000fea000383ffff */
[----:B------:R-:W-:Y:S05]  /*02c0*/  EXIT ;  /* 0x000000000000794d */ /* 0x000fea0003800000 */
.L_x_4:
[----:B------:R-:W-:-:S00]  /*02d0*/  BRA `(.L_x_4) ;  /* 0xfffffffc00fc7947 */ /* 0x000fc0000383ffff */
[----:B------:R-:W-:-:S00]  /*02e0*/  NOP ;  /* 0x0000000000007918 */ /* 0x000fc00000000000 */
        /* <DEDUP_REMOVED lines=9> */
.L_x_5:


//--------------------- .nv.shared.reserved.0     --------------------------
	.section	.nv.shared.reserved.0,"aw",@nobits
	.weak		__nv_reservedSMEM_offset_0_alias
	.size		__nv_reservedSMEM_offset_0_alias, 0, 64
	.other		__nv_reservedSMEM_offset_0_alias,@"STO_CUDA_RESERVED_SHARED STV_DEFAULT"
__nv_reservedSMEM_offset_0_alias:
	.zero		0
	.zero		64


//--------------------- .nv.constant0._Z9par_sievePiiiii --------------------------
	.section	.nv.constant0._Z9par_sievePiiiii,"a",@progbits
	.sectionflags	@""
	.align	4
.nv.constant0._Z9par_sievePiiiii:
	.zero		920


//--------------------- SYMBOLS --------------------------

	.type		.nv.reservedSmem.offset0,@object
	.size		.nv.reservedSmem.offset0,0x4
